	.headerflags	@"EF_CUDA_TEXMODE_UNIFIED EF_CUDA_64BIT_ADDRESS EF_CUDA_ACCELERATORS EF_CUDA_SM90 EF_CUDA_VIRTUAL_SM(EF_CUDA_SM90)"
	.elftype	@"ET_EXEC"


//--------------------- .nv.info                  --------------------------
	.section	.nv.info,"",@"SHT_CUDA_INFO"
	.align	4


	//----- nvinfo : EIATTR_REGCOUNT
	.align		4
        /*0000*/ 	.byte	0x04, 0x2f
        /*0002*/ 	.short	(.L_1 - .L_0)
	.align		4
.L_0:
        /*0004*/ 	.word	index@(triton_poi_fused_eq_repeat_2)
        /*0008*/ 	.word	0x0000000a


	//----- nvinfo : EIATTR_MIN_STACK_SIZE
	.align		4
.L_1:
        /*000c*/ 	.byte	0x04, 0x12
        /*000e*/ 	.short	(.L_3 - .L_2)
	.align		4
.L_2:
        /*0010*/ 	.word	index@(triton_poi_fused_eq_repeat_2)
        /*0014*/ 	.word	0x00000000


	//----- nvinfo : EIATTR_FRAME_SIZE
	.align		4
.L_3:
        /*0018*/ 	.byte	0x04, 0x11
        /*001a*/ 	.short	(.L_5 - .L_4)
	.align		4
.L_4:
        /*001c*/ 	.word	index@(triton_poi_fused_eq_repeat_2)
        /*0020*/ 	.word	0x00000000


	//----- nvinfo : EIATTR_MIN_STACK_SIZE
	.align		4
.L_5:
        /*0024*/ 	.byte	0x04, 0x12
        /*0026*/ 	.short	(.L_7 - .L_6)
	.align		4
.L_6:
        /*0028*/ 	.word	index@(triton_poi_fused_eq_repeat_2)
        /*002c*/ 	.word	0x00000000
.L_7:


//--------------------- .nv.info.triton_poi_fused_eq_repeat_2 --------------------------
	.section	.nv.info.triton_poi_fused_eq_repeat_2,"",@"SHT_CUDA_INFO"
	.sectionflags	@""
	.align	4


	//----- nvinfo : EIATTR_CUDA_API_VERSION
	.align		4
        /*0000*/ 	.byte	0x04, 0x37
        /*0002*/ 	.short	(.L_9 - .L_8)
.L_8:
        /*0004*/ 	.word	0x0000007c


	//----- nvinfo : EIATTR_KPARAM_INFO
	.align		4
.L_9:
        /*0008*/ 	.byte	0x04, 0x17
        /*000a*/ 	.short	(.L_11 - .L_10)
.L_10:
        /*000c*/ 	.word	0x00000000
        /*0010*/ 	.short	0x0002
        /*0012*/ 	.short	0x0010
        /*0014*/ 	.byte	0x00, 0xf0, 0x11, 0x00


	//----- nvinfo : EIATTR_KPARAM_INFO
	.align		4
.L_11:
        /*0018*/ 	.byte	0x04, 0x17
        /*001a*/ 	.short	(.L_13 - .L_12)
.L_12:
        /*001c*/ 	.word	0x00000000
        /*0020*/ 	.short	0x0001
        /*0022*/ 	.short	0x0008
        /*0024*/ 	.byte	0x00, 0xf4, 0x21, 0x00


	//----- nvinfo : EIATTR_KPARAM_INFO
	.align		4
.L_13:
        /*0028*/ 	.byte	0x04, 0x17
        /*002a*/ 	.short	(.L_15 - .L_14)
.L_14:
        /*002c*/ 	.word	0x00000000
        /*0030*/ 	.short	0x0000
        /*0032*/ 	.short	0x0000
        /*0034*/ 	.byte	0x00, 0xf4, 0x21, 0x00


	//----- nvinfo : EIATTR_SPARSE_MMA_MASK
	.align		4
.L_15:
        /*0038*/ 	.byte	0x03, 0x50
        /*003a*/ 	.short	0x0000


	//----- nvinfo : EIATTR_MAXREG_COUNT
	.align		4
        /*003c*/ 	.byte	0x03, 0x1b
        /*003e*/ 	.short	0x00ff


	//----- nvinfo : EIATTR_EXIT_INSTR_OFFSETS
	.align		4
        /*0040*/ 	.byte	0x04, 0x1c
        /*0042*/ 	.short	(.L_17 - .L_16)


	//   ....[0]....
.L_16:
        /*0044*/ 	.word	0x000001c0


	//   ....[1]....
        /*0048*/ 	.word	0x000001e0


	//----- nvinfo : EIATTR_REQNTID
	.align		4
.L_17:
        /*004c*/ 	.byte	0x04, 0x10
        /*004e*/ 	.short	(.L_19 - .L_18)
.L_18:
        /*0050*/ 	.word	0x00000080
        /*0054*/ 	.word	0x00000001
        /*0058*/ 	.word	0x00000001


	//----- nvinfo : EIATTR_CBANK_PARAM_SIZE
	.align		4
.L_19:
        /*005c*/ 	.byte	0x03, 0x19
        /*005e*/ 	.short	0x0014


	//----- nvinfo : EIATTR_PARAM_CBANK
	.align		4
        /*0060*/ 	.byte	0x04, 0x0a
        /*0062*/ 	.short	(.L_21 - .L_20)
	.align		4
.L_20:
        /*0064*/ 	.word	index@(.nv.constant0.triton_poi_fused_eq_repeat_2)
        /*0068*/ 	.short	0x0210
        /*006a*/ 	.short	0x0014


	//----- nvinfo : EIATTR_SW_WAR
	.align		4
.L_21:
        /*006c*/ 	.byte	0x04, 0x36
        /*006e*/ 	.short	(.L_23 - .L_22)
.L_22:
        /*0070*/ 	.word	0x00000008
.L_23:


//--------------------- .nv.callgraph             --------------------------
	.section	.nv.callgraph,"",@"SHT_CUDA_CALLGRAPH"
	.align	4
	.sectionentsize	8
	.align		4
        /*0000*/ 	.word	0x00000000
	.align		4
        /*0004*/ 	.word	0xffffffff
	.align		4
        /*0008*/ 	.word	0x00000000
	.align		4
        /*000c*/ 	.word	0xfffffffe
	.align		4
        /*0010*/ 	.word	0x00000000
	.align		4
        /*0014*/ 	.word	0xfffffffd
	.align		4
        /*0018*/ 	.word	0x00000000
	.align		4
        /*001c*/ 	.word	0xfffffffc


//--------------------- .text.triton_poi_fused_eq_repeat_2 --------------------------
	.section	.text.triton_poi_fused_eq_repeat_2,"ax",@progbits
	.align	128
        .global         triton_poi_fused_eq_repeat_2
        .type           triton_poi_fused_eq_repeat_2,@function
        .size           triton_poi_fused_eq_repeat_2,(.L_x_1 - triton_poi_fused_eq_repeat_2)
        .other          triton_poi_fused_eq_repeat_2,@"STO_CUDA_ENTRY STV_DEFAULT"
triton_poi_fused_eq_repeat_2:
.text.triton_poi_fused_eq_repeat_2:
[----:B------:R-:W0:Y:S02]  /*0000*/  LDC R1, c[0x0][0x28] ;  /* 0x00000a00ff017b82 */ /* 0x000e240000000800 */
[----:B------:R-:W1:Y:S01]  /*0010*/  S2R R0, SR_TID.X ;  /* 0x0000000000007919 */ /* 0x000e620000002100 */
[----:B------:R-:W2:Y:S01]  /*0020*/  LDC.64 R2, c[0x0][0x210] ;  /* 0x00008400ff027b82 */ /* 0x000ea20000000a00 */
[----:B------:R-:W-:Y:S01]  /*0030*/  ULDC.64 UR4, c[0x0][0x208] ;  /* 0x0000820000047ab9 */ /* 0x000fe20000000a00 */
[----:B------:R-:W-:Y:S01]  /*0040*/  ULDC.64 UR6, c[0x0][0x218] ;  /* 0x0000860000067ab9 */ /* 0x000fe20000000a00 */
[----:B------:R-:W3:Y:S01]  /*0050*/  S2R R7, SR_CTAID.X ;  /* 0x0000000000077919 */ /* 0x000ee20000002500 */
[----:B-1----:R-:W-:Y:S01]  /*0060*/  IMAD.SHL.U32 R0, R0, 0x2, RZ ;  /* 0x0000000200007824 */ /* 0x002fe200078e00ff */
[----:B---3--:R-:W-:-:S04]  /*0070*/  SHF.R.S32.HI R5, RZ, 0x17, R7 ;  /* 0x00000017ff057819 */ /* 0x008fc80000011407 */
[----:B------:R-:W-:Y:S02]  /*0080*/  LOP3.LUT R0, R0, 0xfe, RZ, 0xc0, !PT ;  /* 0x000000fe00007812 */ /* 0x000fe400078ec0ff */
[----:B------:R-:W-:-:S03]  /*0090*/  SGXT R5, R5, 0x1 ;  /* 0x000000010505781a */ /* 0x000fc60000000200 */
[----:B------:R-:W-:-:S05]  /*00a0*/  IMAD R0, R7, 0x100, R0 ;  /* 0x0000010007007824 */ /* 0x000fca00078e0200 */
[CC--:B------:R-:W-:Y:S02]  /*00b0*/  LEA.HI R4, R5.reuse, R0.reuse, RZ, 0x4 ;  /* 0x0000000005047211 */ /* 0x0c0fe400078f20ff */
[----:B------:R-:W-:Y:S02]  /*00c0*/  LEA.HI R6, R5, R0, RZ, 0x6 ;  /* 0x0000000005067211 */ /* 0x000fe400078f30ff */
[----:B------:R-:W-:Y:S02]  /*00d0*/  LOP3.LUT R5, R4, 0xfffffff0, RZ, 0xc0, !PT ;  /* 0xfffffff004057812 */ /* 0x000fe400078ec0ff */
[----:B------:R-:W-:Y:S02]  /*00e0*/  SHF.R.S32.HI R6, RZ, 0x6, R6 ;  /* 0x00000006ff067819 */ /* 0x000fe40000011406 */
[C---:B------:R-:W-:Y:S01]  /*00f0*/  ISETP.GE.AND P2, PT, R0.reuse, 0x100, PT ;  /* 0x000001000000780c */ /* 0x040fe20003f46270 */
[----:B------:R-:W-:-:S04]  /*0100*/  IMAD.IADD R5, R0, 0x1, -R5 ;  /* 0x0000000100057824 */ /* 0x000fc800078e0a05 */
[----:B------:R-:W-:-:S04]  /*0110*/  IMAD R5, R6, 0x10, R5 ;  /* 0x0000001006057824 */ /* 0x000fc800078e0205 */
[----:B--2---:R-:W-:Y:S01]  /*0120*/  IMAD.WIDE R2, R5, 0x4, R2 ;  /* 0x0000000405027825 */ /* 0x004fe200078e0202 */
[----:B------:R-:W-:-:S06]  /*0130*/  CS2R R4, SRZ ;  /* 0x0000000000047805 */ /* 0x000fcc000001ff00 */
[----:B------:R-:W2:Y:S02]  /*0140*/  @!P2 LDG.E.EL.64 R4, desc[UR4][R2.64] ;  /* 0x000000040204a981 */ /* 0x000ea4000c2e1b00 */
[----:B--2---:R-:W-:Y:S02]  /*0150*/  FSETP.NEU.AND P1, PT, R4, 1, PT ;  /* 0x3f8000000400780b */ /* 0x004fe40003f2d000 */
[----:B------:R-:W-:Y:S02]  /*0160*/  FSETP.NEU.AND P0, PT, R5, 1, PT ;  /* 0x3f8000000500780b */ /* 0x000fe40003f0d000 */
[----:B------:R-:W-:Y:S02]  /*0170*/  IADD3 R4, P3, R0, UR6, RZ ;  /* 0x0000000600047c10 */ /* 0x000fe4000ff7e0ff */
[----:B------:R-:W-:Y:S02]  /*0180*/  SEL R6, RZ, 0x1, P1 ;  /* 0x00000001ff067807 */ /* 0x000fe40000800000 */
[----:B------:R-:W-:-:S02]  /*0190*/  SEL R7, RZ, 0x100, P0 ;  /* 0x00000100ff077807 */ /* 0x000fc40000000000 */
[----:B------:R-:W-:-:S03]  /*01a0*/  LEA.HI.X.SX32 R5, R0, UR7, 0x1, P3 ;  /* 0x0000000700057c11 */ /* 0x000fc600098f0eff */
[----:B------:R-:W-:Y:S01]  /*01b0*/  IMAD.IADD R7, R6, 0x1, R7 ;  /* 0x0000000106077824 */ /* 0x000fe200078e0207 */
[----:B------:R-:W-:Y:S06]  /*01c0*/  @P2 EXIT ;  /* 0x000000000000294d */ /* 0x000fec0003800000 */
[----:B------:R-:W-:Y:S01]  /*01d0*/  STG.E.U16 desc[UR4][R4.64], R7 ;  /* 0x0000000704007986 */ /* 0x000fe2000c101504 */
[----:B------:R-:W-:Y:S05]  /*01e0*/  EXIT ;  /* 0x000000000000794d */ /* 0x000fea0003800000 */
.L_x_0:
[----:B------:R-:W-:-:S00]  /*01f0*/  BRA `(.L_x_0) ;  /* 0xfffffffc00fc7947 */ /* 0x000fc0000383ffff */
[----:B------:R-:W-:-:S00]  /*0200*/  NOP ;  /* 0x0000000000007918 */ /* 0x000fc00000000000 */
[----:B------:R-:W-:-:S00]  /*0210*/  NOP ;  /* 0x0000000000007918 */ /* 0x000fc00000000000 */
[----:B------:R-:W-:-:S00]  /*0220*/  NOP ;  /* 0x0000000000007918 */ /* 0x000fc00000000000 */
[----:B------:R-:W-:-:S00]  /*0230*/  NOP ;  /* 0x0000000000007918 */ /* 0x000fc00000000000 */
[----:B------:R-:W-:-:S00]  /*0240*/  NOP ;  /* 0x0000000000007918 */ /* 0x000fc00000000000 */
[----:B------:R-:W-:-:S00]  /*0250*/  NOP ;  /* 0x0000000000007918 */ /* 0x000fc00000000000 */
[----:B------:R-:W-:-:S00]  /*0260*/  NOP ;  /* 0x0000000000007918 */ /* 0x000fc00000000000 */
[----:B------:R-:W-:-:S00]  /*0270*/  NOP ;  /* 0x0000000000007918 */ /* 0x000fc00000000000 */
.L_x_1:


//--------------------- .nv.constant0.triton_poi_fused_eq_repeat_2 --------------------------
	.section	.nv.constant0.triton_poi_fused_eq_repeat_2,"a",@progbits
	.sectionflags	@""
	.align	4
.nv.constant0.triton_poi_fused_eq_repeat_2:
	.zero		548
